//
// Generated by NVIDIA NVVM Compiler
//
// Compiler Build ID: CL-36424714
// Cuda compilation tools, release 13.0, V13.0.88
// Based on NVVM 20.0.0
//

.version 9.0
.target sm_100
.address_size 64

	// .globl	_Z6conv1DPKfS0_Pfii

.visible .entry _Z6conv1DPKfS0_Pfii(
	.param .u64 .ptr .align 1 _Z6conv1DPKfS0_Pfii_param_0,
	.param .u64 .ptr .align 1 _Z6conv1DPKfS0_Pfii_param_1,
	.param .u64 .ptr .align 1 _Z6conv1DPKfS0_Pfii_param_2,
	.param .u32 _Z6conv1DPKfS0_Pfii_param_3,
	.param .u32 _Z6conv1DPKfS0_Pfii_param_4
)
{
	.reg .pred 	%p<11>;
	.reg .b32 	%r<40>;
	.reg .b32 	%f<112>;
	.reg .b64 	%rd<31>;

	ld.param.u64 	%rd11, [_Z6conv1DPKfS0_Pfii_param_0];
	ld.param.u64 	%rd12, [_Z6conv1DPKfS0_Pfii_param_1];
	ld.param.u64 	%rd10, [_Z6conv1DPKfS0_Pfii_param_2];
	ld.param.u32 	%r25, [_Z6conv1DPKfS0_Pfii_param_3];
	ld.param.u32 	%r24, [_Z6conv1DPKfS0_Pfii_param_4];
	cvta.to.global.u64 	%rd1, %rd12;
	cvta.to.global.u64 	%rd2, %rd11;
	mov.u32 	%r26, %ctaid.x;
	mov.u32 	%r27, %ntid.x;
	mul.lo.s32 	%r1, %r26, %r27;
	mov.u32 	%r2, %tid.x;
	add.s32 	%r3, %r1, %r2;
	sub.s32 	%r28, %r25, %r24;
	setp.gt.s32 	%p1, %r3, %r28;
	@%p1 bra 	$L__BB0_15;
	setp.lt.s32 	%p2, %r24, 1;
	mov.f32 	%f111, 0f00000000;
	@%p2 bra 	$L__BB0_14;
	and.b32  	%r4, %r24, 15;
	setp.lt.u32 	%p3, %r24, 16;
	mov.f32 	%f111, 0f00000000;
	mov.b32 	%r36, 0;
	@%p3 bra 	$L__BB0_5;
	and.b32  	%r36, %r24, 2147483632;
	neg.s32 	%r34, %r36;
	add.s64 	%rd3, %rd2, 32;
	add.s64 	%rd29, %rd1, 32;
	mov.f32 	%f111, 0f00000000;
	mov.u32 	%r33, %r3;
$L__BB0_4:
	.pragma "nounroll";
	mul.wide.s32 	%rd13, %r33, 4;
	add.s64 	%rd14, %rd3, %rd13;
	ld.global.f32 	%f18, [%rd14+-32];
	ld.global.f32 	%f19, [%rd29+-32];
	fma.rn.f32 	%f20, %f18, %f19, %f111;
	ld.global.f32 	%f21, [%rd14+-28];
	ld.global.f32 	%f22, [%rd29+-28];
	fma.rn.f32 	%f23, %f21, %f22, %f20;
	ld.global.f32 	%f24, [%rd14+-24];
	ld.global.f32 	%f25, [%rd29+-24];
	fma.rn.f32 	%f26, %f24, %f25, %f23;
	ld.global.f32 	%f27, [%rd14+-20];
	ld.global.f32 	%f28, [%rd29+-20];
	fma.rn.f32 	%f29, %f27, %f28, %f26;
	ld.global.f32 	%f30, [%rd14+-16];
	ld.global.f32 	%f31, [%rd29+-16];
	fma.rn.f32 	%f32, %f30, %f31, %f29;
	ld.global.f32 	%f33, [%rd14+-12];
	ld.global.f32 	%f34, [%rd29+-12];
	fma.rn.f32 	%f35, %f33, %f34, %f32;
	ld.global.f32 	%f36, [%rd14+-8];
	ld.global.f32 	%f37, [%rd29+-8];
	fma.rn.f32 	%f38, %f36, %f37, %f35;
	ld.global.f32 	%f39, [%rd14+-4];
	ld.global.f32 	%f40, [%rd29+-4];
	fma.rn.f32 	%f41, %f39, %f40, %f38;
	ld.global.f32 	%f42, [%rd14];
	ld.global.f32 	%f43, [%rd29];
	fma.rn.f32 	%f44, %f42, %f43, %f41;
	ld.global.f32 	%f45, [%rd14+4];
	ld.global.f32 	%f46, [%rd29+4];
	fma.rn.f32 	%f47, %f45, %f46, %f44;
	ld.global.f32 	%f48, [%rd14+8];
	ld.global.f32 	%f49, [%rd29+8];
	fma.rn.f32 	%f50, %f48, %f49, %f47;
	ld.global.f32 	%f51, [%rd14+12];
	ld.global.f32 	%f52, [%rd29+12];
	fma.rn.f32 	%f53, %f51, %f52, %f50;
	ld.global.f32 	%f54, [%rd14+16];
	ld.global.f32 	%f55, [%rd29+16];
	fma.rn.f32 	%f56, %f54, %f55, %f53;
	ld.global.f32 	%f57, [%rd14+20];
	ld.global.f32 	%f58, [%rd29+20];
	fma.rn.f32 	%f59, %f57, %f58, %f56;
	ld.global.f32 	%f60, [%rd14+24];
	ld.global.f32 	%f61, [%rd29+24];
	fma.rn.f32 	%f62, %f60, %f61, %f59;
	ld.global.f32 	%f63, [%rd14+28];
	ld.global.f32 	%f64, [%rd29+28];
	fma.rn.f32 	%f111, %f63, %f64, %f62;
	add.s32 	%r34, %r34, 16;
	add.s32 	%r33, %r33, 16;
	add.s64 	%rd29, %rd29, 64;
	setp.ne.s32 	%p4, %r34, 0;
	@%p4 bra 	$L__BB0_4;
$L__BB0_5:
	setp.eq.s32 	%p5, %r4, 0;
	@%p5 bra 	$L__BB0_14;
	and.b32  	%r12, %r24, 7;
	setp.lt.u32 	%p6, %r4, 8;
	@%p6 bra 	$L__BB0_8;
	add.s32 	%r30, %r36, %r3;
	mul.wide.s32 	%rd15, %r30, 4;
	add.s64 	%rd16, %rd2, %rd15;
	ld.global.f32 	%f66, [%rd16];
	mul.wide.u32 	%rd17, %r36, 4;
	add.s64 	%rd18, %rd1, %rd17;
	ld.global.f32 	%f67, [%rd18];
	fma.rn.f32 	%f68, %f66, %f67, %f111;
	ld.global.f32 	%f69, [%rd16+4];
	ld.global.f32 	%f70, [%rd18+4];
	fma.rn.f32 	%f71, %f69, %f70, %f68;
	ld.global.f32 	%f72, [%rd16+8];
	ld.global.f32 	%f73, [%rd18+8];
	fma.rn.f32 	%f74, %f72, %f73, %f71;
	ld.global.f32 	%f75, [%rd16+12];
	ld.global.f32 	%f76, [%rd18+12];
	fma.rn.f32 	%f77, %f75, %f76, %f74;
	ld.global.f32 	%f78, [%rd16+16];
	ld.global.f32 	%f79, [%rd18+16];
	fma.rn.f32 	%f80, %f78, %f79, %f77;
	ld.global.f32 	%f81, [%rd16+20];
	ld.global.f32 	%f82, [%rd18+20];
	fma.rn.f32 	%f83, %f81, %f82, %f80;
	ld.global.f32 	%f84, [%rd16+24];
	ld.global.f32 	%f85, [%rd18+24];
	fma.rn.f32 	%f86, %f84, %f85, %f83;
	ld.global.f32 	%f87, [%rd16+28];
	ld.global.f32 	%f88, [%rd18+28];
	fma.rn.f32 	%f111, %f87, %f88, %f86;
	add.s32 	%r36, %r36, 8;
$L__BB0_8:
	setp.eq.s32 	%p7, %r12, 0;
	@%p7 bra 	$L__BB0_14;
	and.b32  	%r15, %r24, 3;
	setp.lt.u32 	%p8, %r12, 4;
	@%p8 bra 	$L__BB0_11;
	add.s32 	%r31, %r36, %r3;
	mul.wide.s32 	%rd19, %r31, 4;
	add.s64 	%rd20, %rd2, %rd19;
	ld.global.f32 	%f90, [%rd20];
	mul.wide.u32 	%rd21, %r36, 4;
	add.s64 	%rd22, %rd1, %rd21;
	ld.global.f32 	%f91, [%rd22];
	fma.rn.f32 	%f92, %f90, %f91, %f111;
	ld.global.f32 	%f93, [%rd20+4];
	ld.global.f32 	%f94, [%rd22+4];
	fma.rn.f32 	%f95, %f93, %f94, %f92;
	ld.global.f32 	%f96, [%rd20+8];
	ld.global.f32 	%f97, [%rd22+8];
	fma.rn.f32 	%f98, %f96, %f97, %f95;
	ld.global.f32 	%f99, [%rd20+12];
	ld.global.f32 	%f100, [%rd22+12];
	fma.rn.f32 	%f111, %f99, %f100, %f98;
	add.s32 	%r36, %r36, 4;
$L__BB0_11:
	setp.eq.s32 	%p9, %r15, 0;
	@%p9 bra 	$L__BB0_14;
	mul.wide.u32 	%rd23, %r36, 4;
	add.s64 	%rd30, %rd1, %rd23;
	add.s32 	%r32, %r2, %r36;
	add.s32 	%r39, %r32, %r1;
	neg.s32 	%r38, %r15;
$L__BB0_13:
	.pragma "nounroll";
	mul.wide.s32 	%rd24, %r39, 4;
	add.s64 	%rd25, %rd2, %rd24;
	ld.global.f32 	%f101, [%rd25];
	ld.global.f32 	%f102, [%rd30];
	fma.rn.f32 	%f111, %f101, %f102, %f111;
	add.s64 	%rd30, %rd30, 4;
	add.s32 	%r39, %r39, 1;
	add.s32 	%r38, %r38, 1;
	setp.ne.s32 	%p10, %r38, 0;
	@%p10 bra 	$L__BB0_13;
$L__BB0_14:
	cvta.to.global.u64 	%rd26, %rd10;
	mul.wide.s32 	%rd27, %r3, 4;
	add.s64 	%rd28, %rd26, %rd27;
	st.global.f32 	[%rd28], %f111;
$L__BB0_15:
	ret;

}


// ===== COMPILED SASS (sm_100) =====

	.target	sm_100

	.elftype	@"ET_EXEC"


//--------------------- .note.nv.tkinfo           --------------------------
	.section	.note.nv.tkinfo,"",@"SHT_NOTE"
	.sectionflags	@"SHF_NOTE_NV_TKINFO"
	.tkinfo
        /*0018*/ 	.word	0x00000002
        /*0030*/ 	.string	""
        /*0030*/ 	.string	"ptxas"
        /*0030*/ 	.string	"Cuda compilation tools, release 13.0, V13.0.88"
        /*0030*/ 	.string	"Build cuda_13.0.r13.0/compiler.36424714_0"
        /*0030*/ 	.string	"-arch sm_100 -m 64 "



//--------------------- .note.nv.cuinfo           --------------------------
	.section	.note.nv.cuinfo,"",@"SHT_NOTE"
	.sectionflags	@"SHF_NOTE_NV_CUINFO"
        /*0018*/ 	.short	0x0002
        /*001a*/ 	.short	0x0064
        /*001c*/ 	.short	0x0082
	.zero		2


//--------------------- .nv.info                  --------------------------
	.section	.nv.info,"",@"SHT_CUDA_INFO"
	.align	4


	//----- nvinfo : EIATTR_REGCOUNT
	.align		4
        /*0000*/ 	.byte	0x04, 0x2f
        /*0002*/ 	.short	(.L_1 - .L_0)
	.align		4
.L_0:
        /*0004*/ 	.word	index@(_Z6conv1DPKfS0_Pfii)
        /*0008*/ 	.word	0x0000001e


	//----- nvinfo : EIATTR_FRAME_SIZE
	.align		4
.L_1:
        /*000c*/ 	.byte	0x04, 0x11
        /*000e*/ 	.short	(.L_3 - .L_2)
	.align		4
.L_2:
        /*0010*/ 	.word	index@(_Z6conv1DPKfS0_Pfii)
        /*0014*/ 	.word	0x00000000


	//----- nvinfo : EIATTR_MIN_STACK_SIZE
	.align		4
.L_3:
        /*0018*/ 	.byte	0x04, 0x12
        /*001a*/ 	.short	(.L_5 - .L_4)
	.align		4
.L_4:
        /*001c*/ 	.word	index@(_Z6conv1DPKfS0_Pfii)
        /*0020*/ 	.word	0x00000000
.L_5:


//--------------------- .nv.compat                --------------------------
	.section	.nv.compat,"",@"SHT_CUDA_COMPAT_INFO"
	.align	4
        /*0000*/ 	.byte	0x02, 0x09, 0x00, 0x00, 0x02, 0x02, 0x01, 0x00, 0x02, 0x05, 0x05, 0x00, 0x03, 0x07, 0x01, 0x01
        /*0010*/ 	.byte	0x02, 0x03, 0x00, 0x00, 0x02, 0x06, 0x01, 0x00, 0x04, 0x0b, 0x08, 0x00, 0x09, 0x00, 0x00, 0x00
        /*0020*/ 	.byte	0x00, 0x00, 0x00, 0x00


//--------------------- .nv.info._Z6conv1DPKfS0_Pfii --------------------------
	.section	.nv.info._Z6conv1DPKfS0_Pfii,"",@"SHT_CUDA_INFO"
	.sectionflags	@""
	.align	4


	//----- nvinfo : EIATTR_CUDA_API_VERSION
	.align		4
        /*0000*/ 	.byte	0x04, 0x37
        /*0002*/ 	.short	(.L_7 - .L_6)
.L_6:
        /*0004*/ 	.word	0x00000082


	//----- nvinfo : EIATTR_KPARAM_INFO
	.align		4
.L_7:
        /*0008*/ 	.byte	0x04, 0x17
        /*000a*/ 	.short	(.L_9 - .L_8)
.L_8:
        /*000c*/ 	.word	0x00000000
        /*0010*/ 	.short	0x0004
        /*0012*/ 	.short	0x001c
        /*0014*/ 	.byte	0x00, 0xf0, 0x11, 0x00


	//----- nvinfo : EIATTR_KPARAM_INFO
	.align		4
.L_9:
        /*0018*/ 	.byte	0x04, 0x17
        /*001a*/ 	.short	(.L_11 - .L_10)
.L_10:
        /*001c*/ 	.word	0x00000000
        /*0020*/ 	.short	0x0003
        /*0022*/ 	.short	0x0018
        /*0024*/ 	.byte	0x00, 0xf0, 0x11, 0x00


	//----- nvinfo : EIATTR_KPARAM_INFO
	.align		4
.L_11:
        /*0028*/ 	.byte	0x04, 0x17
        /*002a*/ 	.short	(.L_13 - .L_12)
.L_12:
        /*002c*/ 	.word	0x00000000
        /*0030*/ 	.short	0x0002
        /*0032*/ 	.short	0x0010
        /*0034*/ 	.byte	0x00, 0xf5, 0x21, 0x00


	//----- nvinfo : EIATTR_KPARAM_INFO
	.align		4
.L_13:
        /*0038*/ 	.byte	0x04, 0x17
        /*003a*/ 	.short	(.L_15 - .L_14)
.L_14:
        /*003c*/ 	.word	0x00000000
        /*0040*/ 	.short	0x0001
        /*0042*/ 	.short	0x0008
        /*0044*/ 	.byte	0x00, 0xf5, 0x21, 0x00


	//----- nvinfo : EIATTR_KPARAM_INFO
	.align		4
.L_15:
        /*0048*/ 	.byte	0x04, 0x17
        /*004a*/ 	.short	(.L_17 - .L_16)
.L_16:
        /*004c*/ 	.word	0x00000000
        /*0050*/ 	.short	0x0000
        /*0052*/ 	.short	0x0000
        /*0054*/ 	.byte	0x00, 0xf5, 0x21, 0x00


	//----- nvinfo : EIATTR_SPARSE_MMA_MASK
	.align		4
.L_17:
        /*0058*/ 	.byte	0x03, 0x50
        /*005a*/ 	.short	0x0000


	//----- nvinfo : EIATTR_MAXREG_COUNT
	.align		4
        /*005c*/ 	.byte	0x03, 0x1b
        /*005e*/ 	.short	0x00ff


	//----- nvinfo : EIATTR_MERCURY_ISA_VERSION
	.align		4
        /*0060*/ 	.byte	0x03, 0x5f
        /*0062*/ 	.short	0x0101


	//----- nvinfo : EIATTR_VRC_CTA_INIT_COUNT
	.align		4
        /*0064*/ 	.byte	0x02, 0x4a
	.zero		1
	.zero		1


	//----- nvinfo : EIATTR_EXIT_INSTR_OFFSETS
	.align		4
        /*0068*/ 	.byte	0x04, 0x1c
        /*006a*/ 	.short	(.L_19 - .L_18)


	//   ....[0]....
.L_18:
        /*006c*/ 	.word	0x00000090


	//   ....[1]....
        /*0070*/ 	.word	0x00000a80


	//----- nvinfo : EIATTR_CBANK_PARAM_SIZE
	.align		4
.L_19:
        /*0074*/ 	.byte	0x03, 0x19
        /*0076*/ 	.short	0x0020


	//----- nvinfo : EIATTR_PARAM_CBANK
	.align		4
        /*0078*/ 	.byte	0x04, 0x0a
        /*007a*/ 	.short	(.L_21 - .L_20)
	.align		4
.L_20:
        /*007c*/ 	.word	index@(.nv.constant0._Z6conv1DPKfS0_Pfii)
        /*0080*/ 	.short	0x0380
        /*0082*/ 	.short	0x0020


	//----- nvinfo : EIATTR_SW_WAR
	.align		4
.L_21:
        /*0084*/ 	.byte	0x04, 0x36
        /*0086*/ 	.short	(.L_23 - .L_22)
.L_22:
        /*0088*/ 	.word	0x00000008
.L_23:


//--------------------- .nv.callgraph             --------------------------
	.section	.nv.callgraph,"",@"SHT_CUDA_CALLGRAPH"
	.align	4
	.sectionentsize	8
	.align		4
        /*0000*/ 	.word	0x00000000
	.align		4
        /*0004*/ 	.word	0xffffffff
	.align		4
        /*0008*/ 	.word	0x00000000
	.align		4
        /*000c*/ 	.word	0xfffffffe
	.align		4
        /*0010*/ 	.word	0x00000000
	.align		4
        /*0014*/ 	.word	0xfffffffd
	.align		4
        /*0018*/ 	.word	0x00000000
	.align		4
        /*001c*/ 	.word	0xfffffffc


//--------------------- .text._Z6conv1DPKfS0_Pfii --------------------------
	.section	.text._Z6conv1DPKfS0_Pfii,"ax",@progbits
	.align	128
        .global         _Z6conv1DPKfS0_Pfii
        .type           _Z6conv1DPKfS0_Pfii,@function
        .size           _Z6conv1DPKfS0_Pfii,(.L_x_7 - _Z6conv1DPKfS0_Pfii)
        .other          _Z6conv1DPKfS0_Pfii,@"STO_CUDA_ENTRY STV_DEFAULT"
_Z6conv1DPKfS0_Pfii:
.text._Z6conv1DPKfS0_Pfii:
[----:B------:R-:W-:Y:S01]  /*0000*/  LDC R1, c[0x0][0x37c] ;  /* 0x0000df00ff017b82 */ /* 0x000fe20000000800 */
[----:B------:R-:W0:Y:S07]  /*0010*/  S2R R0, SR_TID.X ;  /* 0x0000000000007919 */ /* 0x000e2e0000002100 */
[----:B------:R-:W1:Y:S01]  /*0020*/  S2UR UR4, SR_CTAID.X ;  /* 0x00000000000479c3 */ /* 0x000e620000002500 */
[----:B------:R-:W1:Y:S01]  /*0030*/  LDCU UR5, c[0x0][0x360] ;  /* 0x00006c00ff0577ac */ /* 0x000e620008000800 */
[----:B------:R-:W2:Y:S01]  /*0040*/  LDCU.64 UR8, c[0x0][0x398] ;  /* 0x00007300ff0877ac */ /* 0x000ea20008000a00 */
[----:B-1----:R-:W-:-:S02]  /*0050*/  UIMAD UR4, UR4, UR5, URZ ;  /* 0x00000005040472a4 */ /* 0x002fc4000f8e02ff */
[----:B--2---:R-:W-:-:S04]  /*0060*/  UIADD3 UR5, UPT, UPT, UR8, -UR9, URZ ;  /* 0x8000000908057290 */ /* 0x004fc8000fffe0ff */
[----:B0-----:R-:W-:-:S04]  /*0070*/  IADD3 R6, PT, PT, R0, UR4, RZ ;  /* 0x0000000400067c10 */ /* 0x001fc8000fffe0ff */
[----:B------:R-:W-:-:S13]  /*0080*/  ISETP.GT.AND P0, PT, R6, UR5, PT ;  /* 0x0000000506007c0c */ /* 0x000fda000bf04270 */
[----:B------:R-:W-:Y:S05]  /*0090*/  @P0 EXIT ;  /* 0x000000000000094d */ /* 0x000fea0003800000 */
[----:B------:R-:W-:Y:S01]  /*00a0*/  UISETP.GE.AND UP0, UPT, UR9, 0x1, UPT ;  /* 0x000000010900788c */ /* 0x000fe2000bf06270 */
[----:B------:R-:W-:Y:S01]  /*00b0*/  HFMA2 R14, -RZ, RZ, 0, 0 ;  /* 0x00000000ff0e7431 */ /* 0x000fe200000001ff */
[----:B------:R-:W0:Y:S07]  /*00c0*/  LDCU.64 UR16, c[0x0][0x358] ;  /* 0x00006b00ff1077ac */ /* 0x000e2e0008000a00 */
[----:B------:R-:W-:Y:S05]  /*00d0*/  BRA.U !UP0, `(.L_x_0) ;  /* 0x00000009085c7547 */ /* 0x000fea000b800000 */
[----:B------:R-:W-:Y:S01]  /*00e0*/  UISETP.GE.U32.AND UP1, UPT, UR9, 0x10, UPT ;  /* 0x000000100900788c */ /* 0x000fe2000bf26070 */
[----:B------:R-:W-:Y:S01]  /*00f0*/  MOV R14, RZ ;  /* 0x000000ff000e7202 */ /* 0x000fe20000000f00 */
[----:B------:R-:W-:Y:S01]  /*0100*/  ULOP3.LUT UR10, UR9, 0xf, URZ, 0xc0, !UPT ;  /* 0x0000000f090a7892 */ /* 0x000fe2000f8ec0ff */
[----:B------:R-:W-:-:S03]  /*0110*/  MOV R9, RZ ;  /* 0x000000ff00097202 */ /* 0x000fc60000000f00 */
[----:B------:R-:W-:-:S03]  /*0120*/  UISETP.NE.AND UP0, UPT, UR10, URZ, UPT ;  /* 0x000000ff0a00728c */ /* 0x000fc6000bf05270 */
[----:B------:R-:W-:Y:S08]  /*0130*/  BRA.U !UP1, `(.L_x_1) ;  /* 0x0000000509147547 */ /* 0x000ff0000b800000 */
[----:B------:R-:W1:Y:S01]  /*0140*/  LDCU.128 UR12, c[0x0][0x380] ;  /* 0x00007000ff0c77ac */ /* 0x000e620008000c00 */
[----:B------:R-:W-:Y:S02]  /*0150*/  MOV R14, RZ ;  /* 0x000000ff000e7202 */ /* 0x000fe40000000f00 */
[----:B------:R-:W-:Y:S01]  /*0160*/  MOV R7, R6 ;  /* 0x0000000600077202 */ /* 0x000fe20000000f00 */
[----:B------:R-:W-:-:S06]  /*0170*/  ULOP3.LUT UR11, UR9, 0x7ffffff0, URZ, 0xc0, !UPT ;  /* 0x7ffffff0090b7892 */ /* 0x000fcc000f8ec0ff */
[----:B------:R-:W-:Y:S01]  /*0180*/  MOV R9, UR11 ;  /* 0x0000000b00097c02 */ /* 0x000fe20008000f00 */
[----:B-1----:R-:W-:Y:S02]  /*0190*/  UIADD3 UR5, UP2, UPT, UR14, 0x20, URZ ;  /* 0x000000200e057890 */ /* 0x002fe4000ff5e0ff */
[----:B------:R-:W-:Y:S02]  /*01a0*/  UIADD3 UR7, UP1, UPT, UR12, 0x20, URZ ;  /* 0x000000200c077890 */ /* 0x000fe4000ff3e0ff */
[----:B------:R-:W-:Y:S02]  /*01b0*/  UIADD3.X UR6, UPT, UPT, URZ, UR15, URZ, UP2, !UPT ;  /* 0x0000000fff067290 */ /* 0x000fe400097fe4ff */
[----:B------:R-:W-:Y:S01]  /*01c0*/  MOV R2, UR5 ;  /* 0x0000000500027c02 */ /* 0x000fe20008000f00 */
[----:B------:R-:W-:Y:S02]  /*01d0*/  UIADD3 UR12, UPT, UPT, -UR11, URZ, URZ ;  /* 0x000000ff0b0c7290 */ /* 0x000fe4000fffe1ff */
[----:B------:R-:W-:Y:S01]  /*01e0*/  UIADD3.X UR8, UPT, UPT, URZ, UR13, URZ, UP1, !UPT ;  /* 0x0000000dff087290 */ /* 0x000fe20008ffe4ff */
[----:B------:R-:W-:-:S11]  /*01f0*/  MOV R3, UR6 ;  /* 0x0000000600037c02 */ /* 0x000fd60008000f00 */
.L_x_2:
[----:B------:R-:W-:Y:S01]  /*0200*/  MOV R4, UR7 ;  /* 0x0000000700047c02 */ /* 0x000fe20008000f00 */
[----:B0-----:R-:W2:Y:S01]  /*0210*/  LDG.E R16, desc[UR16][R2.64+-0x20] ;  /* 0xffffe01002107981 */ /* 0x001ea2000c1e1900 */
[----:B------:R-:W-:-:S03]  /*0220*/  MOV R5, UR8 ;  /* 0x0000000800057c02 */ /* 0x000fc60008000f00 */
[----:B------:R-:W3:Y:S01]  /*0230*/  LDG.E R24, desc[UR16][R2.64+-0x1c] ;  /* 0xffffe41002187981 */ /* 0x000ee2000c1e1900 */
[----:B------:R-:W-:-:S03]  /*0240*/  IMAD.WIDE R4, R7, 0x4, R4 ;  /* 0x0000000407047825 */ /* 0x000fc600078e0204 */
[----:B------:R-:W4:Y:S04]  /*0250*/  LDG.E R18, desc[UR16][R2.64+-0x18] ;  /* 0xffffe81002127981 */ /* 0x000f28000c1e1900 */
[----:B------:R-:W2:Y:S04]  /*0260*/  LDG.E R17, desc[UR16][R4.64+-0x20] ;  /* 0xffffe01004117981 */ /* 0x000ea8000c1e1900 */
[----:B------:R-:W3:Y:S04]  /*0270*/  LDG.E R19, desc[UR16][R4.64+-0x1c] ;  /* 0xffffe41004137981 */ /* 0x000ee8000c1e1900 */
[----:B------:R-:W4:Y:S04]  /*0280*/  LDG.E R21, desc[UR16][R4.64+-0x18] ;  /* 0xffffe81004157981 */ /* 0x000f28000c1e1900 */
[----:B------:R-:W5:Y:S04]  /*0290*/  LDG.E R23, desc[UR16][R2.64+-0x14] ;  /* 0xffffec1002177981 */ /* 0x000f68000c1e1900 */
        /* <DEDUP_REMOVED lines=8> */
[----:B------:R-:W5:Y:S01]  /*0320*/  LDG.E R15, desc[UR16][R4.64+-0x4] ;  /* 0xfffffc10040f7981 */ /* 0x000f62000c1e1900 */
[----:B--2---:R-:W-:-:S03]  /*0330*/  FFMA R16, R17, R16, R14 ;  /* 0x0000001011107223 */ /* 0x004fc6000000000e */
[----:B------:R-:W2:Y:S04]  /*0340*/  LDG.E R14, desc[UR16][R2.64] ;  /* 0x00000010020e7981 */ /* 0x000ea8000c1e1900 */
[----:B------:R-:W2:Y:S01]  /*0350*/  LDG.E R17, desc[UR16][R4.64] ;  /* 0x0000001004117981 */ /* 0x000ea2000c1e1900 */
[----:B---3--:R-:W-:-:S03]  /*0360*/  FFMA R24, R19, R24, R16 ;  /* 0x0000001813187223 */ /* 0x008fc60000000010 */
[----:B------:R-:W3:Y:S01]  /*0370*/  LDG.E R16, desc[UR16][R2.64+0x4] ;  /* 0x0000041002107981 */ /* 0x000ee2000c1e1900 */
[----:B----4-:R-:W-:-:S03]  /*0380*/  FFMA R27, R21, R18, R24 ;  /* 0x00000012151b7223 */ /* 0x010fc60000000018 */
[----:B------:R-:W3:Y:S04]  /*0390*/  LDG.E R19, desc[UR16][R4.64+0x4] ;  /* 0x0000041004137981 */ /* 0x000ee8000c1e1900 */
[----:B------:R-:W4:Y:S01]  /*03a0*/  LDG.E R21, desc[UR16][R2.64+0x8] ;  /* 0x0000081002157981 */ /* 0x000f22000c1e1900 */
[----:B-----5:R-:W-:-:S03]  /*03b0*/  FFMA R24, R20, R23, R27 ;  /* 0x0000001714187223 */ /* 0x020fc6000000001b */
[----:B------:R-:W4:Y:S04]  /*03c0*/  LDG.E R18, desc[UR16][R4.64+0x8] ;  /* 0x0000081004127981 */ /* 0x000f28000c1e1900 */
[----:B------:R-:W5:Y:S01]  /*03d0*/  LDG.E R23, desc[UR16][R2.64+0xc] ;  /* 0x00000c1002177981 */ /* 0x000f62000c1e1900 */
[----:B------:R-:W-:-:S03]  /*03e0*/  FFMA R24, R25, R22, R24 ;  /* 0x0000001619187223 */ /* 0x000fc60000000018 */
[----:B------:R-:W5:Y:S04]  /*03f0*/  LDG.E R20, desc[UR16][R4.64+0xc] ;  /* 0x00000c1004147981 */ /* 0x000f68000c1e1900 */
[----:B------:R-:W5:Y:S01]  /*0400*/  LDG.E R25, desc[UR16][R2.64+0x10] ;  /* 0x0000101002197981 */ /* 0x000f62000c1e1900 */
[----:B------:R-:W-:-:S03]  /*0410*/  FFMA R24, R11, R8, R24 ;  /* 0x000000080b187223 */ /* 0x000fc60000000018 */
[----:B------:R-:W5:Y:S04]  /*0420*/  LDG.E R22, desc[UR16][R4.64+0x10] ;  /* 0x0000101004167981 */ /* 0x000f68000c1e1900 */
[----:B------:R-:W5:Y:S01]  /*0430*/  LDG.E R11, desc[UR16][R2.64+0x14] ;  /* 0x00001410020b7981 */ /* 0x000f62000c1e1900 */
[----:B------:R-:W-:-:S03]  /*0440*/  FFMA R26, R13, R10, R24 ;  /* 0x0000000a0d1a7223 */ /* 0x000fc60000000018 */
[----:B------:R-:W5:Y:S04]  /*0450*/  LDG.E R8, desc[UR16][R4.64+0x14] ;  /* 0x0000141004087981 */ /* 0x000f68000c1e1900 */
[----:B------:R-:W5:Y:S04]  /*0460*/  LDG.E R10, desc[UR16][R2.64+0x18] ;  /* 0x00001810020a7981 */ /* 0x000f68000c1e1900 */
[----:B------:R-:W5:Y:S04]  /*0470*/  LDG.E R13, desc[UR16][R4.64+0x18] ;  /* 0x00001810040d7981 */ /* 0x000f68000c1e1900 */
[----:B------:R-:W5:Y:S04]  /*0480*/  LDG.E R24, desc[UR16][R4.64+0x1c] ;  /* 0x00001c1004187981 */ /* 0x000f68000c1e1900 */
[----:B------:R0:W5:Y:S01]  /*0490*/  LDG.E R27, desc[UR16][R2.64+0x1c] ;  /* 0x00001c10021b7981 */ /* 0x000162000c1e1900 */
[----:B------:R-:W-:Y:S01]  /*04a0*/  FFMA R12, R15, R12, R26 ;  /* 0x0000000c0f0c7223 */ /* 0x000fe2000000001a */
[----:B------:R-:W-:-:S04]  /*04b0*/  UIADD3 UR12, UPT, UPT, UR12, 0x10, URZ ;  /* 0x000000100c0c7890 */ /* 0x000fc8000fffe0ff */
[----:B------:R-:W-:Y:S01]  /*04c0*/  UISETP.NE.AND UP1, UPT, UR12, URZ, UPT ;  /* 0x000000ff0c00728c */ /* 0x000fe2000bf25270 */
[----:B0-----:R-:W-:Y:S02]  /*04d0*/  IADD3 R2, P0, PT, R2, 0x40, RZ ;  /* 0x0000004002027810 */ /* 0x001fe40007f1e0ff */
[----:B------:R-:W-:Y:S02]  /*04e0*/  IADD3 R7, PT, PT, R7, 0x10, RZ ;  /* 0x0000001007077810 */ /* 0x000fe40007ffe0ff */
[----:B------:R-:W-:Y:S01]  /*04f0*/  IADD3.X R3, PT, PT, RZ, R3, RZ, P0, !PT ;  /* 0x00000003ff037210 */ /* 0x000fe200007fe4ff */
[----:B--2---:R-:W-:-:S04]  /*0500*/  FFMA R12, R17, R14, R12 ;  /* 0x0000000e110c7223 */ /* 0x004fc8000000000c */
[----:B---3--:R-:W-:-:S04]  /*0510*/  FFMA R19, R19, R16, R12 ;  /* 0x0000001013137223 */ /* 0x008fc8000000000c */
[----:B----4-:R-:W-:-:S04]  /*0520*/  FFMA R19, R18, R21, R19 ;  /* 0x0000001512137223 */ /* 0x010fc80000000013 */
[----:B-----5:R-:W-:-:S04]  /*0530*/  FFMA R19, R20, R23, R19 ;  /* 0x0000001714137223 */ /* 0x020fc80000000013 */
[----:B------:R-:W-:-:S04]  /*0540*/  FFMA R19, R22, R25, R19 ;  /* 0x0000001916137223 */ /* 0x000fc80000000013 */
[----:B------:R-:W-:-:S04]  /*0550*/  FFMA R8, R8, R11, R19 ;  /* 0x0000000b08087223 */ /* 0x000fc80000000013 */
[----:B------:R-:W-:-:S04]  /*0560*/  FFMA R13, R13, R10, R8 ;  /* 0x0000000a0d0d7223 */ /* 0x000fc80000000008 */
[----:B------:R-:W-:Y:S01]  /*0570*/  FFMA R14, R24, R27, R13 ;  /* 0x0000001b180e7223 */ /* 0x000fe2000000000d */
[----:B------:R-:W-:Y:S06]  /*0580*/  BRA.U UP1, `(.L_x_2) ;  /* 0xfffffffd011c7547 */ /* 0x000fec000b83ffff */
.L_x_1:
[----:B------:R-:W-:Y:S05]  /*0590*/  BRA.U !UP0, `(.L_x_0) ;  /* 0x00000005082c7547 */ /* 0x000fea000b800000 */
[----:B------:R-:W-:Y:S02]  /*05a0*/  UISETP.GE.U32.AND UP0, UPT, UR10, 0x8, UPT ;  /* 0x000000080a00788c */ /* 0x000fe4000bf06070 */
[----:B------:R-:W-:-:S04]  /*05b0*/  ULOP3.LUT UR6, UR9, 0x7, URZ, 0xc0, !UPT ;  /* 0x0000000709067892 */ /* 0x000fc8000f8ec0ff */
[----:B------:R-:W-:-:S03]  /*05c0*/  UISETP.NE.AND UP1, UPT, UR6, URZ, UPT ;  /* 0x000000ff0600728c */ /* 0x000fc6000bf25270 */
[----:B------:R-:W-:Y:S08]  /*05d0*/  BRA.U !UP0, `(.L_x_3) ;  /* 0x0000000108787547 */ /* 0x000ff0000b800000 */
[----:B------:R-:W1:Y:S01]  /*05e0*/  LDC.64 R2, c[0x0][0x380] ;  /* 0x0000e000ff027b82 */ /* 0x000e620000000a00 */
[----:B------:R-:W-:-:S07]  /*05f0*/  IADD3 R7, PT, PT, R6, R9, RZ ;  /* 0x0000000906077210 */ /* 0x000fce0007ffe0ff */
[----:B------:R-:W2:Y:S01]  /*0600*/  LDC.64 R4, c[0x0][0x388] ;  /* 0x0000e200ff047b82 */ /* 0x000ea20000000a00 */
[----:B-1----:R-:W-:-:S05]  /*0610*/  IMAD.WIDE R2, R7, 0x4, R2 ;  /* 0x0000000407027825 */ /* 0x002fca00078e0202 */
[----:B0-----:R-:W3:Y:S01]  /*0620*/  LDG.E R11, desc[UR16][R2.64] ;  /* 0x00000010020b7981 */ /* 0x001ee2000c1e1900 */
[----:B--2---:R-:W-:-:S03]  /*0630*/  IMAD.WIDE.U32 R4, R9, 0x4, R4 ;  /* 0x0000000409047825 */ /* 0x004fc600078e0004 */
[----:B------:R-:W2:Y:S04]  /*0640*/  LDG.E R13, desc[UR16][R2.64+0x4] ;  /* 0x00000410020d7981 */ /* 0x000ea8000c1e1900 */
[----:B------:R-:W3:Y:S04]  /*0650*/  LDG.E R10, desc[UR16][R4.64] ;  /* 0x00000010040a7981 */ /* 0x000ee8000c1e1900 */
[----:B------:R-:W2:Y:S04]  /*0660*/  LDG.E R12, desc[UR16][R4.64+0x4] ;  /* 0x00000410040c7981 */ /* 0x000ea8000c1e1900 */
[----:B------:R-:W4:Y:S04]  /*0670*/  LDG.E R15, desc[UR16][R2.64+0x8] ;  /* 0x00000810020f7981 */ /* 0x000f28000c1e1900 */
        /* <DEDUP_REMOVED lines=11> */
[----:B------:R-:W-:Y:S01]  /*0730*/  IADD3 R9, PT, PT, R9, 0x8, RZ ;  /* 0x0000000809097810 */ /* 0x000fe20007ffe0ff */
[----:B---3--:R-:W-:-:S04]  /*0740*/  FFMA R10, R11, R10, R14 ;  /* 0x0000000a0b0a7223 */ /* 0x008fc8000000000e */
[----:B--2---:R-:W-:-:S04]  /*0750*/  FFMA R10, R13, R12, R10 ;  /* 0x0000000c0d0a7223 */ /* 0x004fc8000000000a */
[----:B----4-:R-:W-:-:S04]  /*0760*/  FFMA R10, R15, R16, R10 ;  /* 0x000000100f0a7223 */ /* 0x010fc8000000000a */
[----:B-----5:R-:W-:-:S04]  /*0770*/  FFMA R10, R17, R18, R10 ;  /* 0x00000012110a7223 */ /* 0x020fc8000000000a */
[----:B------:R-:W-:-:S04]  /*0780*/  FFMA R10, R19, R20, R10 ;  /* 0x00000014130a7223 */ /* 0x000fc8000000000a */
[----:B------:R-:W-:-:S04]  /*0790*/  FFMA R10, R21, R22, R10 ;  /* 0x00000016150a7223 */ /* 0x000fc8000000000a */
[----:B------:R-:W-:-:S04]  /*07a0*/  FFMA R7, R7, R8, R10 ;  /* 0x0000000807077223 */ /* 0x000fc8000000000a */
[----:B------:R-:W-:-:S07]  /*07b0*/  FFMA R14, R24, R23, R7 ;  /* 0x00000017180e7223 */ /* 0x000fce0000000007 */
.L_x_3:
        /* <DEDUP_REMOVED lines=17> */
[----:B------:R-:W5:Y:S01]  /*08d0*/  LDG.E R15, desc[UR16][R4.64+0xc] ;  /* 0x00000c10040f7981 */ /* 0x000f62000c1e1900 */
[----:B------:R-:W-:Y:S01]  /*08e0*/  IADD3 R9, PT, PT, R9, 0x4, RZ ;  /* 0x0000000409097810 */ /* 0x000fe20007ffe0ff */
[----:B---3--:R-:W-:-:S04]  /*08f0*/  FFMA R7, R7, R8, R14 ;  /* 0x0000000807077223 */ /* 0x008fc8000000000e */
[----:B--2---:R-:W-:-:S04]  /*0900*/  FFMA R7, R10, R11, R7 ;  /* 0x0000000b0a077223 */ /* 0x004fc80000000007 */
[----:B----4-:R-:W-:-:S04]  /*0910*/  FFMA R7, R12, R13, R7 ;  /* 0x0000000d0c077223 */ /* 0x010fc80000000007 */
[----:B-----5:R-:W-:-:S07]  /*0920*/  FFMA R14, R16, R15, R7 ;  /* 0x0000000f100e7223 */ /* 0x020fce0000000007 */
.L_x_4:
[----:B------:R-:W-:Y:S05]  /*0930*/  BRA.U !UP1, `(.L_x_0) ;  /* 0x0000000109447547 */ /* 0x000fea000b800000 */
[----:B------:R-:W1:Y:S01]  /*0940*/  LDC.64 R2, c[0x0][0x388] ;  /* 0x0000e200ff027b82 */ /* 0x000e620000000a00 */
[----:B------:R-:W-:-:S07]  /*0950*/  UIADD3 UR5, UPT, UPT, -UR5, URZ, URZ ;  /* 0x000000ff05057290 */ /* 0x000fce000fffe1ff */
[----:B------:R-:W2:Y:S01]  /*0960*/  LDC.64 R10, c[0x0][0x380] ;  /* 0x0000e000ff0a7b82 */ /* 0x000ea20000000a00 */
[----:B-1----:R-:W-:Y:S01]  /*0970*/  IMAD.WIDE.U32 R2, R9, 0x4, R2 ;  /* 0x0000000409027825 */ /* 0x002fe200078e0002 */
[----:B------:R-:W-:Y:S02]  /*0980*/  IADD3 R9, PT, PT, R0, UR4, R9 ;  /* 0x0000000400097c10 */ /* 0x000fe4000fffe009 */
[----:B------:R-:W-:Y:S02]  /*0990*/  MOV R4, R2 ;  /* 0x0000000200047202 */ /* 0x000fe40000000f00 */
[----:B------:R-:W-:-:S07]  /*09a0*/  MOV R5, R3 ;  /* 0x0000000300057202 */ /* 0x000fce0000000f00 */
.L_x_5:
[----:B--2---:R-:W-:Y:S01]  /*09b0*/  IMAD.WIDE R2, R9, 0x4, R10 ;  /* 0x0000000409027825 */ /* 0x004fe200078e020a */
[----:B0-----:R0:W2:Y:S05]  /*09c0*/  LDG.E R0, desc[UR16][R4.64] ;  /* 0x0000001004007981 */ /* 0x0010aa000c1e1900 */
[----:B------:R-:W2:Y:S01]  /*09d0*/  LDG.E R3, desc[UR16][R2.64] ;  /* 0x0000001002037981 */ /* 0x000ea2000c1e1900 */
[----:B------:R-:W-:-:S04]  /*09e0*/  UIADD3 UR5, UPT, UPT, UR5, 0x1, URZ ;  /* 0x0000000105057890 */ /* 0x000fc8000fffe0ff */
[----:B------:R-:W-:Y:S01]  /*09f0*/  UISETP.NE.AND UP0, UPT, UR5, URZ, UPT ;  /* 0x000000ff0500728c */ /* 0x000fe2000bf05270 */
[----:B0-----:R-:W-:Y:S02]  /*0a00*/  IADD3 R4, P0, PT, R4, 0x4, RZ ;  /* 0x0000000404047810 */ /* 0x001fe40007f1e0ff */
[----:B------:R-:W-:Y:S02]  /*0a10*/  IADD3 R9, PT, PT, R9, 0x1, RZ ;  /* 0x0000000109097810 */ /* 0x000fe40007ffe0ff */
[----:B------:R-:W-:Y:S01]  /*0a20*/  IADD3.X R5, PT, PT, RZ, R5, RZ, P0, !PT ;  /* 0x00000005ff057210 */ /* 0x000fe200007fe4ff */
[----:B--2---:R-:W-:-:S03]  /*0a30*/  FFMA R14, R3, R0, R14 ;  /* 0x00000000030e7223 */ /* 0x004fc6000000000e */
[----:B------:R-:W-:Y:S05]  /*0a40*/  BRA.U UP0, `(.L_x_5) ;  /* 0xfffffffd00d87547 */ /* 0x000fea000b83ffff */
.L_x_0:
[----:B------:R-:W1:Y:S02]  /*0a50*/  LDC.64 R2, c[0x0][0x390] ;  /* 0x0000e400ff027b82 */ /* 0x000e640000000a00 */
[----:B-1----:R-:W-:-:S05]  /*0a60*/  IMAD.WIDE R6, R6, 0x4, R2 ;  /* 0x0000000406067825 */ /* 0x002fca00078e0202 */
[----:B0-----:R-:W-:Y:S01]  /*0a70*/  STG.E desc[UR16][R6.64], R14 ;  /* 0x0000000e06007986 */ /* 0x001fe2000c101910 */
[----:B------:R-:W-:Y:S05]  /*0a80*/  EXIT ;  /* 0x000000000000794d */ /* 0x000fea0003800000 */
.L_x_6:
[----:B------:R-:W-:-:S00]  /*0a90*/  BRA `(.L_x_6) ;  /* 0xfffffffc00fc7947 */ /* 0x000fc0000383ffff */
[----:B------:R-:W-:-:S00]  /*0aa0*/  NOP ;  /* 0x0000000000007918 */ /* 0x000fc00000000000 */
        /* <DEDUP_REMOVED lines=13> */
.L_x_7:


//--------------------- .nv.shared.reserved.0     --------------------------
	.section	.nv.shared.reserved.0,"aw",@nobits
	.weak		__nv_reservedSMEM_offset_0_alias
	.size		__nv_reservedSMEM_offset_0_alias, 0, 64
	.other		__nv_reservedSMEM_offset_0_alias,@"STO_CUDA_RESERVED_SHARED STV_DEFAULT"
__nv_reservedSMEM_offset_0_alias:
	.zero		0
	.zero		64


//--------------------- .nv.constant0._Z6conv1DPKfS0_Pfii --------------------------
	.section	.nv.constant0._Z6conv1DPKfS0_Pfii,"a",@progbits
	.sectionflags	@""
	.align	4
.nv.constant0._Z6conv1DPKfS0_Pfii:
	.zero		928


//--------------------- SYMBOLS --------------------------

	.type		.nv.reservedSmem.offset0,@object
	.size		.nv.reservedSmem.offset0,0x4
